//
// Generated by NVIDIA NVVM Compiler
//
// Compiler Build ID: CL-36424714
// Cuda compilation tools, release 13.0, V13.0.88
// Based on NVVM 20.0.0
//

.version 9.0
.target sm_100
.address_size 64

	// .globl	_Z9vectorAddPfS_S_i
.extern .func  (.param .b32 func_retval0) vprintf
(
	.param .b64 vprintf_param_0,
	.param .b64 vprintf_param_1
)
;
.global .align 1 .b8 $str[34] = {84, 104, 114, 101, 97, 100, 32, 35, 37, 100, 44, 32, 115, 117, 109, 97, 110, 100, 111, 32, 37, 102, 32, 43, 32, 37, 102, 32, 61, 32, 37, 102, 10};

.visible .entry _Z9vectorAddPfS_S_i(
	.param .u64 .ptr .align 1 _Z9vectorAddPfS_S_i_param_0,
	.param .u64 .ptr .align 1 _Z9vectorAddPfS_S_i_param_1,
	.param .u64 .ptr .align 1 _Z9vectorAddPfS_S_i_param_2,
	.param .u32 _Z9vectorAddPfS_S_i_param_3
)
{
	.local .align 16 .b8 	__local_depot0[32];
	.reg .b64 	%SP;
	.reg .b64 	%SPL;
	.reg .pred 	%p<2>;
	.reg .b32 	%r<8>;
	.reg .b32 	%f<6>;
	.reg .b64 	%rd<15>;
	.reg .b64 	%fd<4>;

	mov.u64 	%SPL, __local_depot0;
	cvta.local.u64 	%SP, %SPL;
	ld.param.u64 	%rd1, [_Z9vectorAddPfS_S_i_param_0];
	ld.param.u64 	%rd2, [_Z9vectorAddPfS_S_i_param_1];
	ld.param.u64 	%rd3, [_Z9vectorAddPfS_S_i_param_2];
	ld.param.u32 	%r2, [_Z9vectorAddPfS_S_i_param_3];
	mov.u32 	%r3, %tid.x;
	mov.u32 	%r4, %ctaid.x;
	mov.u32 	%r5, %ntid.x;
	mad.lo.s32 	%r1, %r4, %r5, %r3;
	setp.ge.s32 	%p1, %r1, %r2;
	@%p1 bra 	$L__BB0_2;
	add.u64 	%rd4, %SP, 0;
	add.u64 	%rd5, %SPL, 0;
	cvta.to.global.u64 	%rd6, %rd1;
	cvta.to.global.u64 	%rd7, %rd2;
	cvta.to.global.u64 	%rd8, %rd3;
	mul.wide.s32 	%rd9, %r1, 4;
	add.s64 	%rd10, %rd6, %rd9;
	ld.global.f32 	%f1, [%rd10];
	add.s64 	%rd11, %rd7, %rd9;
	ld.global.f32 	%f2, [%rd11];
	add.f32 	%f3, %f1, %f2;
	add.s64 	%rd12, %rd8, %rd9;
	st.global.f32 	[%rd12], %f3;
	ld.global.f32 	%f4, [%rd10];
	cvt.f64.f32 	%fd1, %f4;
	ld.global.f32 	%f5, [%rd11];
	cvt.f64.f32 	%fd2, %f5;
	cvt.f64.f32 	%fd3, %f3;
	st.local.u32 	[%rd5], %r1;
	st.local.f64 	[%rd5+8], %fd1;
	st.local.v2.f64 	[%rd5+16], {%fd2, %fd3};
	mov.u64 	%rd13, $str;
	cvta.global.u64 	%rd14, %rd13;
	{ // callseq 0, 0
	.param .b64 param0;
	st.param.b64 	[param0], %rd14;
	.param .b64 param1;
	st.param.b64 	[param1], %rd4;
	.param .b32 retval0;
	call.uni (retval0), 
	vprintf, 
	(
	param0, 
	param1
	);
	ld.param.b32 	%r6, [retval0];
	} // callseq 0
$L__BB0_2:
	ret;

}


// ===== COMPILED SASS (sm_100) =====

	.target	sm_100

	.elftype	@"ET_EXEC"


//--------------------- .note.nv.tkinfo           --------------------------
	.section	.note.nv.tkinfo,"",@"SHT_NOTE"
	.sectionflags	@"SHF_NOTE_NV_TKINFO"
	.tkinfo
        /*0018*/ 	.word	0x00000002
        /*0030*/ 	.string	""
        /*0030*/ 	.string	"ptxas"
        /*0030*/ 	.string	"Cuda compilation tools, release 13.0, V13.0.88"
        /*0030*/ 	.string	"Build cuda_13.0.r13.0/compiler.36424714_0"
        /*0030*/ 	.string	"-arch sm_100 -m 64 "



//--------------------- .note.nv.cuinfo           --------------------------
	.section	.note.nv.cuinfo,"",@"SHT_NOTE"
	.sectionflags	@"SHF_NOTE_NV_CUINFO"
        /*0018*/ 	.short	0x0002
        /*001a*/ 	.short	0x0064
        /*001c*/ 	.short	0x0082
	.zero		2


//--------------------- .nv.info                  --------------------------
	.section	.nv.info,"",@"SHT_CUDA_INFO"
	.align	4


	//----- nvinfo : EIATTR_REGCOUNT
	.align		4
        /*0000*/ 	.byte	0x04, 0x2f
        /*0002*/ 	.short	(.L_2 - .L_1)
	.align		4
.L_1:
        /*0004*/ 	.word	index@(_Z9vectorAddPfS_S_i)
        /*0008*/ 	.word	0x00000018


	//----- nvinfo : EIATTR_FRAME_SIZE
	.align		4
.L_2:
        /*000c*/ 	.byte	0x04, 0x11
        /*000e*/ 	.short	(.L_4 - .L_3)
	.align		4
.L_3:
        /*0010*/ 	.word	index@(_Z9vectorAddPfS_S_i)
        /*0014*/ 	.word	0x00000020


	//----- nvinfo : EIATTR_MIN_STACK_SIZE
	.align		4
.L_4:
        /*0018*/ 	.byte	0x04, 0x12
        /*001a*/ 	.short	(.L_6 - .L_5)
	.align		4
.L_5:
        /*001c*/ 	.word	index@(_Z9vectorAddPfS_S_i)
        /*0020*/ 	.word	0x00000020
.L_6:


//--------------------- .nv.compat                --------------------------
	.section	.nv.compat,"",@"SHT_CUDA_COMPAT_INFO"
	.align	4
        /*0000*/ 	.byte	0x02, 0x09, 0x00, 0x00, 0x02, 0x02, 0x01, 0x00, 0x02, 0x05, 0x05, 0x00, 0x03, 0x07, 0x01, 0x01
        /*0010*/ 	.byte	0x02, 0x03, 0x00, 0x00, 0x02, 0x06, 0x01, 0x00, 0x04, 0x0b, 0x08, 0x00, 0x09, 0x00, 0x00, 0x00
        /*0020*/ 	.byte	0x00, 0x00, 0x00, 0x00


//--------------------- .nv.info._Z9vectorAddPfS_S_i --------------------------
	.section	.nv.info._Z9vectorAddPfS_S_i,"",@"SHT_CUDA_INFO"
	.sectionflags	@""
	.align	4


	//----- nvinfo : EIATTR_CUDA_API_VERSION
	.align		4
        /*0000*/ 	.byte	0x04, 0x37
        /*0002*/ 	.short	(.L_8 - .L_7)
.L_7:
        /*0004*/ 	.word	0x00000082


	//----- nvinfo : EIATTR_KPARAM_INFO
	.align		4
.L_8:
        /*0008*/ 	.byte	0x04, 0x17
        /*000a*/ 	.short	(.L_10 - .L_9)
.L_9:
        /*000c*/ 	.word	0x00000000
        /*0010*/ 	.short	0x0003
        /*0012*/ 	.short	0x0018
        /*0014*/ 	.byte	0x00, 0xf0, 0x11, 0x00


	//----- nvinfo : EIATTR_KPARAM_INFO
	.align		4
.L_10:
        /*0018*/ 	.byte	0x04, 0x17
        /*001a*/ 	.short	(.L_12 - .L_11)
.L_11:
        /*001c*/ 	.word	0x00000000
        /*0020*/ 	.short	0x0002
        /*0022*/ 	.short	0x0010
        /*0024*/ 	.byte	0x00, 0xf5, 0x21, 0x00


	//----- nvinfo : EIATTR_KPARAM_INFO
	.align		4
.L_12:
        /*0028*/ 	.byte	0x04, 0x17
        /*002a*/ 	.short	(.L_14 - .L_13)
.L_13:
        /*002c*/ 	.word	0x00000000
        /*0030*/ 	.short	0x0001
        /*0032*/ 	.short	0x0008
        /*0034*/ 	.byte	0x00, 0xf5, 0x21, 0x00


	//----- nvinfo : EIATTR_KPARAM_INFO
	.align		4
.L_14:
        /*0038*/ 	.byte	0x04, 0x17
        /*003a*/ 	.short	(.L_16 - .L_15)
.L_15:
        /*003c*/ 	.word	0x00000000
        /*0040*/ 	.short	0x0000
        /*0042*/ 	.short	0x0000
        /*0044*/ 	.byte	0x00, 0xf5, 0x21, 0x00


	//----- nvinfo : EIATTR_SPARSE_MMA_MASK
	.align		4
.L_16:
        /*0048*/ 	.byte	0x03, 0x50
        /*004a*/ 	.short	0x0000


	//----- nvinfo : EIATTR_MAXREG_COUNT
	.align		4
        /*004c*/ 	.byte	0x03, 0x1b
        /*004e*/ 	.short	0x00ff


	//----- nvinfo : EIATTR_EXTERNS
	.align		4
        /*0050*/ 	.byte	0x04, 0x0f
        /*0052*/ 	.short	(.L_18 - .L_17)


	//   ....[0]....
	.align		4
.L_17:
        /*0054*/ 	.word	index@(vprintf)


	//----- nvinfo : EIATTR_MERCURY_ISA_VERSION
	.align		4
.L_18:
        /*0058*/ 	.byte	0x03, 0x5f
        /*005a*/ 	.short	0x0101


	//----- nvinfo : EIATTR_VRC_CTA_INIT_COUNT
	.align		4
        /*005c*/ 	.byte	0x02, 0x4a
	.zero		1
	.zero		1


	//----- nvinfo : EIATTR_SYSCALL_OFFSETS
	.align		4
        /*0060*/ 	.byte	0x04, 0x46
        /*0062*/ 	.short	(.L_20 - .L_19)


	//   ....[0]....
.L_19:
        /*0064*/ 	.word	0x00000260


	//----- nvinfo : EIATTR_EXIT_INSTR_OFFSETS
	.align		4
.L_20:
        /*0068*/ 	.byte	0x04, 0x1c
        /*006a*/ 	.short	(.L_22 - .L_21)


	//   ....[0]....
.L_21:
        /*006c*/ 	.word	0x000000c0


	//   ....[1]....
        /*0070*/ 	.word	0x00000270


	//----- nvinfo : EIATTR_CRS_STACK_SIZE
	.align		4
.L_22:
        /*0074*/ 	.byte	0x04, 0x1e
        /*0076*/ 	.short	(.L_24 - .L_23)
.L_23:
        /*0078*/ 	.word	0x00000000


	//----- nvinfo : EIATTR_CBANK_PARAM_SIZE
	.align		4
.L_24:
        /*007c*/ 	.byte	0x03, 0x19
        /*007e*/ 	.short	0x001c


	//----- nvinfo : EIATTR_PARAM_CBANK
	.align		4
        /*0080*/ 	.byte	0x04, 0x0a
        /*0082*/ 	.short	(.L_26 - .L_25)
	.align		4
.L_25:
        /*0084*/ 	.word	index@(.nv.constant0._Z9vectorAddPfS_S_i)
        /*0088*/ 	.short	0x0380
        /*008a*/ 	.short	0x001c


	//----- nvinfo : EIATTR_SW_WAR
	.align		4
.L_26:
        /*008c*/ 	.byte	0x04, 0x36
        /*008e*/ 	.short	(.L_28 - .L_27)
.L_27:
        /*0090*/ 	.word	0x00000008
.L_28:


//--------------------- .nv.callgraph             --------------------------
	.section	.nv.callgraph,"",@"SHT_CUDA_CALLGRAPH"
	.align	4
	.sectionentsize	8
	.align		4
        /*0000*/ 	.word	0x00000000
	.align		4
        /*0004*/ 	.word	0xffffffff
	.align		4
        /*0008*/ 	.word	index@(_Z9vectorAddPfS_S_i)
	.align		4
        /*000c*/ 	.word	index@(vprintf)
	.align		4
        /*0010*/ 	.word	0x00000000
	.align		4
        /*0014*/ 	.word	0xfffffffe
	.align		4
        /*0018*/ 	.word	0x00000000
	.align		4
        /*001c*/ 	.word	0xfffffffd
	.align		4
        /*0020*/ 	.word	0x00000000
	.align		4
        /*0024*/ 	.word	0xfffffffc


//--------------------- .nv.constant4             --------------------------
	.section	.nv.constant4,"a",@progbits
	.align	8
	.align		8
.nv.constant4:
        /*0000*/ 	.dword	vprintf
	.align		8
        /*0008*/ 	.dword	$str


//--------------------- .text._Z9vectorAddPfS_S_i --------------------------
	.section	.text._Z9vectorAddPfS_S_i,"ax",@progbits
	.align	128
        .global         _Z9vectorAddPfS_S_i
        .type           _Z9vectorAddPfS_S_i,@function
        .size           _Z9vectorAddPfS_S_i,(.L_x_2 - _Z9vectorAddPfS_S_i)
        .other          _Z9vectorAddPfS_S_i,@"STO_CUDA_ENTRY STV_DEFAULT"
_Z9vectorAddPfS_S_i:
.text._Z9vectorAddPfS_S_i:
[----:B------:R-:W0:Y:S01]  /*0000*/  LDC R1, c[0x0][0x37c] ;  /* 0x0000df00ff017b82 */ /* 0x000e220000000800 */
[----:B------:R-:W1:Y:S01]  /*0010*/  S2R R0, SR_TID.X ;  /* 0x0000000000007919 */ /* 0x000e620000002100 */
[----:B------:R-:W2:Y:S06]  /*0020*/  LDCU UR5, c[0x0][0x2fc] ;  /* 0x00005f80ff0577ac */ /* 0x000eac0008000800 */
[----:B------:R-:W1:Y:S01]  /*0030*/  S2UR UR6, SR_CTAID.X ;  /* 0x00000000000679c3 */ /* 0x000e620000002500 */
[----:B0-----:R-:W-:Y:S01]  /*0040*/  IADD3 R1, PT, PT, R1, -0x20, RZ ;  /* 0xffffffe001017810 */ /* 0x001fe20007ffe0ff */
[----:B------:R-:W0:Y:S01]  /*0050*/  LDCU UR7, c[0x0][0x398] ;  /* 0x00007300ff0777ac */ /* 0x000e220008000800 */
[----:B------:R-:W3:Y:S05]  /*0060*/  LDCU UR4, c[0x0][0x2f8] ;  /* 0x00005f00ff0477ac */ /* 0x000eea0008000800 */
[----:B------:R-:W1:Y:S01]  /*0070*/  LDC R3, c[0x0][0x360] ;  /* 0x0000d800ff037b82 */ /* 0x000e620000000800 */
[----:B---3--:R-:W-:-:S04]  /*0080*/  IADD3 R6, P1, PT, R1, UR4, RZ ;  /* 0x0000000401067c10 */ /* 0x008fc8000ff3e0ff */
[----:B--2---:R-:W-:Y:S01]  /*0090*/  IADD3.X R7, PT, PT, RZ, UR5, RZ, P1, !PT ;  /* 0x00000005ff077c10 */ /* 0x004fe20008ffe4ff */
[----:B-1----:R-:W-:-:S05]  /*00a0*/  IMAD R0, R3, UR6, R0 ;  /* 0x0000000603007c24 */ /* 0x002fca000f8e0200 */
[----:B0-----:R-:W-:-:S13]  /*00b0*/  ISETP.GE.AND P0, PT, R0, UR7, PT ;  /* 0x0000000700007c0c */ /* 0x001fda000bf06270 */
[----:B------:R-:W-:Y:S05]  /*00c0*/  @P0 EXIT ;  /* 0x000000000000094d */ /* 0x000fea0003800000 */
[----:B------:R-:W0:Y:S01]  /*00d0*/  LDC.64 R4, c[0x0][0x380] ;  /* 0x0000e000ff047b82 */ /* 0x000e220000000a00 */
[----:B------:R-:W1:Y:S07]  /*00e0*/  LDCU.64 UR4, c[0x0][0x358] ;  /* 0x00006b00ff0477ac */ /* 0x000e6e0008000a00 */
[----:B------:R-:W2:Y:S08]  /*00f0*/  LDC.64 R2, c[0x0][0x388] ;  /* 0x0000e200ff027b82 */ /* 0x000eb00000000a00 */
[----:B------:R-:W3:Y:S01]  /*0100*/  LDC.64 R18, c[0x0][0x390] ;  /* 0x0000e400ff127b82 */ /* 0x000ee20000000a00 */
[----:B0-----:R-:W-:-:S05]  /*0110*/  IMAD.WIDE R4, R0, 0x4, R4 ;  /* 0x0000000400047825 */ /* 0x001fca00078e0204 */
[----:B-1----:R-:W4:Y:S01]  /*0120*/  LDG.E R12, desc[UR4][R4.64] ;  /* 0x00000004040c7981 */ /* 0x002f22000c1e1900 */
[----:B--2---:R-:W-:-:S05]  /*0130*/  IMAD.WIDE R2, R0, 0x4, R2 ;  /* 0x0000000400027825 */ /* 0x004fca00078e0202 */
[----:B------:R-:W4:Y:S01]  /*0140*/  LDG.E R9, desc[UR4][R2.64] ;  /* 0x0000000402097981 */ /* 0x000f22000c1e1900 */
[----:B---3--:R-:W-:-:S04]  /*0150*/  IMAD.WIDE R18, R0, 0x4, R18 ;  /* 0x0000000400127825 */ /* 0x008fc800078e0212 */
[----:B----4-:R-:W-:-:S05]  /*0160*/  FADD R12, R12, R9 ;  /* 0x000000090c0c7221 */ /* 0x010fca0000000000 */
[----:B------:R0:W-:Y:S04]  /*0170*/  STG.E desc[UR4][R18.64], R12 ;  /* 0x0000000c12007986 */ /* 0x0001e8000c101904 */
[----:B------:R1:W2:Y:S04]  /*0180*/  LDG.E R13, desc[UR4][R4.64] ;  /* 0x00000004040d7981 */ /* 0x0002a8000c1e1900 */
[----:B------:R-:W3:Y:S01]  /*0190*/  LDG.E R8, desc[UR4][R2.64] ;  /* 0x0000000402087981 */ /* 0x000ee2000c1e1900 */
[----:B------:R-:W-:Y:S01]  /*01a0*/  F2F.F64.F32 R10, R12 ;  /* 0x0000000c000a7310 */ /* 0x000fe20000201800 */
[----:B------:R-:W-:Y:S01]  /*01b0*/  MOV R16, 0x0 ;  /* 0x0000000000107802 */ /* 0x000fe20000000f00 */
[----:B------:R-:W1:Y:S01]  /*01c0*/  LDCU.64 UR4, c[0x4][0x8] ;  /* 0x01000100ff0477ac */ /* 0x000e620008000a00 */
[----:B------:R0:W-:Y:S04]  /*01d0*/  STL [R1], R0 ;  /* 0x0000000001007387 */ /* 0x0001e80000100800 */
[----:B------:R-:W4:Y:S01]  /*01e0*/  LDC.64 R16, c[0x4][R16] ;  /* 0x0100000010107b82 */ /* 0x000f220000000a00 */
[----:B-1----:R-:W-:-:S02]  /*01f0*/  MOV R4, UR4 ;  /* 0x0000000400047c02 */ /* 0x002fc40008000f00 */
[----:B------:R-:W-:Y:S01]  /*0200*/  MOV R5, UR5 ;  /* 0x0000000500057c02 */ /* 0x000fe20008000f00 */
[----:B--2---:R-:W1:Y:S08]  /*0210*/  F2F.F64.F32 R14, R13 ;  /* 0x0000000d000e7310 */ /* 0x004e700000201800 */
[----:B---3--:R-:W2:Y:S01]  /*0220*/  F2F.F64.F32 R8, R8 ;  /* 0x0000000800087310 */ /* 0x008ea20000201800 */
[----:B-1----:R0:W-:Y:S04]  /*0230*/  STL.64 [R1+0x8], R14 ;  /* 0x0000080e01007387 */ /* 0x0021e80000100a00 */
[----:B--2-4-:R0:W-:Y:S02]  /*0240*/  STL.128 [R1+0x10], R8 ;  /* 0x0000100801007387 */ /* 0x0141e40000100c00 */
[----:B------:R-:W-:-:S07]  /*0250*/  LEPC R20, `(.L_x_0) ;  /* 0x000000001014794e */ /* 0x000fce0000000000 */
[----:B0-----:R-:W-:Y:S05]  /*0260*/  CALL.ABS.NOINC R16 ;  /* 0x0000000010007343 */ /* 0x001fea0003c00000 */
.L_x_0:
[----:B------:R-:W-:Y:S05]  /*0270*/  EXIT ;  /* 0x000000000000794d */ /* 0x000fea0003800000 */
.L_x_1:
[----:B------:R-:W-:-:S00]  /*0280*/  BRA `(.L_x_1) ;  /* 0xfffffffc00fc7947 */ /* 0x000fc0000383ffff */
[----:B------:R-:W-:-:S00]  /*0290*/  NOP ;  /* 0x0000000000007918 */ /* 0x000fc00000000000 */
        /* <DEDUP_REMOVED lines=14> */
.L_x_2:


//--------------------- .nv.global.init           --------------------------
	.section	.nv.global.init,"aw",@progbits
.nv.global.init:
	.type		$str,@object
	.size		$str,(.L_0 - $str)
$str:
        /*0000*/ 	.byte	0x54, 0x68, 0x72, 0x65, 0x61, 0x64, 0x20, 0x23, 0x25, 0x64, 0x2c, 0x20, 0x73, 0x75, 0x6d, 0x61
        /*0010*/ 	.byte	0x6e, 0x64, 0x6f, 0x20, 0x25, 0x66, 0x20, 0x2b, 0x20, 0x25, 0x66, 0x20, 0x3d, 0x20, 0x25, 0x66
        /*0020*/ 	.byte	0x0a, 0x00
.L_0:


//--------------------- .nv.shared.reserved.0     --------------------------
	.section	.nv.shared.reserved.0,"aw",@nobits
	.weak		__nv_reservedSMEM_offset_0_alias
	.size		__nv_reservedSMEM_offset_0_alias, 0, 64
	.other		__nv_reservedSMEM_offset_0_alias,@"STO_CUDA_RESERVED_SHARED STV_DEFAULT"
__nv_reservedSMEM_offset_0_alias:
	.zero		0
	.zero		64


//--------------------- .nv.constant0._Z9vectorAddPfS_S_i --------------------------
	.section	.nv.constant0._Z9vectorAddPfS_S_i,"a",@progbits
	.sectionflags	@""
	.align	4
.nv.constant0._Z9vectorAddPfS_S_i:
	.zero		924


//--------------------- SYMBOLS --------------------------

	.type		.nv.reservedSmem.offset0,@object
	.size		.nv.reservedSmem.offset0,0x4
	.type		vprintf,@function
